	.headerflags	@"EF_CUDA_TEXMODE_UNIFIED EF_CUDA_64BIT_ADDRESS EF_CUDA_ACCELERATORS EF_CUDA_SM90 EF_CUDA_VIRTUAL_SM(EF_CUDA_SM90)"
	.elftype	@"ET_EXEC"


//--------------------- .nv.info                  --------------------------
	.section	.nv.info,"",@"SHT_CUDA_INFO"
	.align	4


	//----- nvinfo : EIATTR_REGCOUNT
	.align		4
        /*0000*/ 	.byte	0x04, 0x2f
        /*0002*/ 	.short	(.L_3 - .L_2)
	.align		4
.L_2:
        /*0004*/ 	.word	index@(triton_poi_fused__native_batch_norm_legit_no_training_relu_7)
        /*0008*/ 	.word	0x00000014


	//----- nvinfo : EIATTR_MIN_STACK_SIZE
	.align		4
.L_3:
        /*000c*/ 	.byte	0x04, 0x12
        /*000e*/ 	.short	(.L_5 - .L_4)
	.align		4
.L_4:
        /*0010*/ 	.word	index@(triton_poi_fused__native_batch_norm_legit_no_training_relu_7)
        /*0014*/ 	.word	0x00000000


	//----- nvinfo : EIATTR_FRAME_SIZE
	.align		4
.L_5:
        /*0018*/ 	.byte	0x04, 0x11
        /*001a*/ 	.short	(.L_7 - .L_6)
	.align		4
.L_6:
        /*001c*/ 	.word	index@(triton_poi_fused__native_batch_norm_legit_no_training_relu_7)
        /*0020*/ 	.word	0x00000000


	//----- nvinfo : EIATTR_MIN_STACK_SIZE
	.align		4
.L_7:
        /*0024*/ 	.byte	0x04, 0x12
        /*0026*/ 	.short	(.L_9 - .L_8)
	.align		4
.L_8:
        /*0028*/ 	.word	index@(triton_poi_fused__native_batch_norm_legit_no_training_relu_7)
        /*002c*/ 	.word	0x00000000
.L_9:


//--------------------- .nv.info.triton_poi_fused__native_batch_norm_legit_no_training_relu_7 --------------------------
	.section	.nv.info.triton_poi_fused__native_batch_norm_legit_no_training_relu_7,"",@"SHT_CUDA_INFO"
	.sectionflags	@""
	.align	4


	//----- nvinfo : EIATTR_CUDA_API_VERSION
	.align		4
        /*0000*/ 	.byte	0x04, 0x37
        /*0002*/ 	.short	(.L_11 - .L_10)
.L_10:
        /*0004*/ 	.word	0x0000007c


	//----- nvinfo : EIATTR_KPARAM_INFO
	.align		4
.L_11:
        /*0008*/ 	.byte	0x04, 0x17
        /*000a*/ 	.short	(.L_13 - .L_12)
.L_12:
        /*000c*/ 	.word	0x00000000
        /*0010*/ 	.short	0x0006
        /*0012*/ 	.short	0x0030
        /*0014*/ 	.byte	0x00, 0xf0, 0x11, 0x00


	//----- nvinfo : EIATTR_KPARAM_INFO
	.align		4
.L_13:
        /*0018*/ 	.byte	0x04, 0x17
        /*001a*/ 	.short	(.L_15 - .L_14)
.L_14:
        /*001c*/ 	.word	0x00000000
        /*0020*/ 	.short	0x0005
        /*0022*/ 	.short	0x0028
        /*0024*/ 	.byte	0x00, 0xf4, 0x21, 0x00


	//----- nvinfo : EIATTR_KPARAM_INFO
	.align		4
.L_15:
        /*0028*/ 	.byte	0x04, 0x17
        /*002a*/ 	.short	(.L_17 - .L_16)
.L_16:
        /*002c*/ 	.word	0x00000000
        /*0030*/ 	.short	0x0004
        /*0032*/ 	.short	0x0020
        /*0034*/ 	.byte	0x00, 0xf4, 0x21, 0x00


	//----- nvinfo : EIATTR_KPARAM_INFO
	.align		4
.L_17:
        /*0038*/ 	.byte	0x04, 0x17
        /*003a*/ 	.short	(.L_19 - .L_18)
.L_18:
        /*003c*/ 	.word	0x00000000
        /*0040*/ 	.short	0x0003
        /*0042*/ 	.short	0x0018
        /*0044*/ 	.byte	0x00, 0xf4, 0x21, 0x00


	//----- nvinfo : EIATTR_KPARAM_INFO
	.align		4
.L_19:
        /*0048*/ 	.byte	0x04, 0x17
        /*004a*/ 	.short	(.L_21 - .L_20)
.L_20:
        /*004c*/ 	.word	0x00000000
        /*0050*/ 	.short	0x0002
        /*0052*/ 	.short	0x0010
        /*0054*/ 	.byte	0x00, 0xf4, 0x21, 0x00


	//----- nvinfo : EIATTR_KPARAM_INFO
	.align		4
.L_21:
        /*0058*/ 	.byte	0x04, 0x17
        /*005a*/ 	.short	(.L_23 - .L_22)
.L_22:
        /*005c*/ 	.word	0x00000000
        /*0060*/ 	.short	0x0001
        /*0062*/ 	.short	0x0008
        /*0064*/ 	.byte	0x00, 0xf4, 0x21, 0x00


	//----- nvinfo : EIATTR_KPARAM_INFO
	.align		4
.L_23:
        /*0068*/ 	.byte	0x04, 0x17
        /*006a*/ 	.short	(.L_25 - .L_24)
.L_24:
        /*006c*/ 	.word	0x00000000
        /*0070*/ 	.short	0x0000
        /*0072*/ 	.short	0x0000
        /*0074*/ 	.byte	0x00, 0xf4, 0x21, 0x00


	//----- nvinfo : EIATTR_SPARSE_MMA_MASK
	.align		4
.L_25:
        /*0078*/ 	.byte	0x03, 0x50
        /*007a*/ 	.short	0x0000


	//----- nvinfo : EIATTR_MAXREG_COUNT
	.align		4
        /*007c*/ 	.byte	0x03, 0x1b
        /*007e*/ 	.short	0x00ff


	//----- nvinfo : EIATTR_EXIT_INSTR_OFFSETS
	.align		4
        /*0080*/ 	.byte	0x04, 0x1c
        /*0082*/ 	.short	(.L_27 - .L_26)


	//   ....[0]....
.L_26:
        /*0084*/ 	.word	0x00000300


	//   ....[1]....
        /*0088*/ 	.word	0x00000320


	//----- nvinfo : EIATTR_REQNTID
	.align		4
.L_27:
        /*008c*/ 	.byte	0x04, 0x10
        /*008e*/ 	.short	(.L_29 - .L_28)
.L_28:
        /*0090*/ 	.word	0x00000080
        /*0094*/ 	.word	0x00000001
        /*0098*/ 	.word	0x00000001


	//----- nvinfo : EIATTR_CBANK_PARAM_SIZE
	.align		4
.L_29:
        /*009c*/ 	.byte	0x03, 0x19
        /*009e*/ 	.short	0x0034


	//----- nvinfo : EIATTR_PARAM_CBANK
	.align		4
        /*00a0*/ 	.byte	0x04, 0x0a
        /*00a2*/ 	.short	(.L_31 - .L_30)
	.align		4
.L_30:
        /*00a4*/ 	.word	index@(.nv.constant0.triton_poi_fused__native_batch_norm_legit_no_training_relu_7)
        /*00a8*/ 	.short	0x0210
        /*00aa*/ 	.short	0x0034


	//----- nvinfo : EIATTR_SW_WAR
	.align		4
.L_31:
        /*00ac*/ 	.byte	0x04, 0x36
        /*00ae*/ 	.short	(.L_33 - .L_32)
.L_32:
        /*00b0*/ 	.word	0x00000008
.L_33:


//--------------------- .nv.callgraph             --------------------------
	.section	.nv.callgraph,"",@"SHT_CUDA_CALLGRAPH"
	.align	4
	.sectionentsize	8
	.align		4
        /*0000*/ 	.word	0x00000000
	.align		4
        /*0004*/ 	.word	0xffffffff
	.align		4
        /*0008*/ 	.word	0x00000000
	.align		4
        /*000c*/ 	.word	0xfffffffe
	.align		4
        /*0010*/ 	.word	0x00000000
	.align		4
        /*0014*/ 	.word	0xfffffffd
	.align		4
        /*0018*/ 	.word	0x00000000
	.align		4
        /*001c*/ 	.word	0xfffffffc


//--------------------- .nv.constant4             --------------------------
	.section	.nv.constant4,"a",@progbits
	.align	8
	.align		8
.nv.constant4:
        /*0000*/ 	.dword	_$_str
	.align		8
        /*0008*/ 	.dword	_$_str_$_2


//--------------------- .text.triton_poi_fused__native_batch_norm_legit_no_training_relu_7 --------------------------
	.section	.text.triton_poi_fused__native_batch_norm_legit_no_training_relu_7,"ax",@progbits
	.align	128
        .global         triton_poi_fused__native_batch_norm_legit_no_training_relu_7
        .type           triton_poi_fused__native_batch_norm_legit_no_training_relu_7,@function
        .size           triton_poi_fused__native_batch_norm_legit_no_training_relu_7,(.L_x_1 - triton_poi_fused__native_batch_norm_legit_no_training_relu_7)
        .other          triton_poi_fused__native_batch_norm_legit_no_training_relu_7,@"STO_CUDA_ENTRY STV_DEFAULT"
triton_poi_fused__native_batch_norm_legit_no_training_relu_7:
.text.triton_poi_fused__native_batch_norm_legit_no_training_relu_7:
[----:B------:R-:W0:Y:S01]  /*0000*/  LDC R1, c[0x0][0x28] ;  /* 0x00000a00ff017b82 */ /* 0x000e220000000800 */
[----:B------:R-:W1:Y:S07]  /*0010*/  S2R R0, SR_TID.X ;  /* 0x0000000000007919 */ /* 0x000e6e0000002100 */
[----:B------:R-:W2:Y:S01]  /*0020*/  LDC.64 R10, c[0x0][0x220] ;  /* 0x00008800ff0a7b82 */ /* 0x000ea20000000a00 */
[----:B------:R-:W-:Y:S01]  /*0030*/  CS2R R14, SRZ ;  /* 0x00000000000e7805 */ /* 0x000fe2000001ff00 */
[----:B------:R-:W-:Y:S01]  /*0040*/  ULDC.64 UR4, c[0x0][0x208] ;  /* 0x0000820000047ab9 */ /* 0x000fe20000000a00 */
[----:B------:R-:W3:Y:S05]  /*0050*/  S2R R3, SR_CTAID.X ;  /* 0x0000000000037919 */ /* 0x000eea0000002500 */
[----:B------:R-:W4:Y:S08]  /*0060*/  LDC.64 R6, c[0x0][0x210] ;  /* 0x00008400ff067b82 */ /* 0x000f300000000a00 */
[----:B------:R-:W5:Y:S08]  /*0070*/  LDC.64 R8, c[0x0][0x218] ;  /* 0x00008600ff087b82 */ /* 0x000f700000000a00 */
[----:B------:R-:W5:Y:S01]  /*0080*/  LDC.64 R12, c[0x0][0x228] ;  /* 0x00008a00ff0c7b82 */ /* 0x000f620000000a00 */
[----:B-1----:R-:W-:-:S07]  /*0090*/  LOP3.LUT R0, R0, 0x7f, RZ, 0xc0, !PT ;  /* 0x0000007f00007812 */ /* 0x002fce00078ec0ff */
[----:B------:R-:W1:Y:S01]  /*00a0*/  LDC.64 R4, c[0x0][0x230] ;  /* 0x00008c00ff047b82 */ /* 0x000e620000000a00 */
[----:B---3--:R-:W-:-:S04]  /*00b0*/  LEA R2, R3, R0, 0x7 ;  /* 0x0000000003027211 */ /* 0x008fc800078e38ff */
[C---:B------:R-:W-:Y:S01]  /*00c0*/  ISETP.GE.AND P0, PT, R2.reuse, 0x600, PT ;  /* 0x000006000200780c */ /* 0x040fe20003f06270 */
[----:B------:R-:W-:-:S05]  /*00d0*/  IMAD.HI R3, R2, 0x2aaaaaab, RZ ;  /* 0x2aaaaaab02037827 */ /* 0x000fca00078e02ff */
[----:B------:R-:W-:-:S04]  /*00e0*/  SHF.R.U32.HI R0, RZ, 0x1f, R3 ;  /* 0x0000001fff007819 */ /* 0x000fc80000011603 */
[----:B------:R-:W-:-:S05]  /*00f0*/  LEA.HI.SX32 R3, R3, R0, 0x1a ;  /* 0x0000000003037211 */ /* 0x000fca00078fd2ff */
[----:B------:R-:W-:-:S04]  /*0100*/  IMAD R0, R3, -0x180, R2 ;  /* 0xfffffe8003007824 */ /* 0x000fc800078e0202 */
[----:B--2---:R-:W-:-:S05]  /*0110*/  IMAD.WIDE R10, R0, 0x4, R10 ;  /* 0x00000004000a7825 */ /* 0x004fca00078e020a */
[----:B------:R2:W3:Y:S01]  /*0120*/  @!P0 LDG.E.EL R14, desc[UR4][R10.64] ;  /* 0x000000040a0e8981 */ /* 0x0004e2000c2e1900 */
[----:B----4-:R-:W-:Y:S01]  /*0130*/  IMAD.WIDE R6, R2, 0x4, R6 ;  /* 0x0000000402067825 */ /* 0x010fe200078e0206 */
[----:B------:R-:W-:-:S03]  /*0140*/  HFMA2.MMA R2, -RZ, RZ, 0, 0 ;  /* 0x00000000ff027435 */ /* 0x000fc600000001ff */
[----:B-----5:R-:W-:Y:S01]  /*0150*/  IMAD.WIDE R8, R0, 0x4, R8 ;  /* 0x0000000400087825 */ /* 0x020fe200078e0208 */
[----:B------:R-:W-:-:S04]  /*0160*/  CS2R R16, SRZ ;  /* 0x0000000000107805 */ /* 0x000fc8000001ff00 */
[----:B------:R4:W5:Y:S01]  /*0170*/  @!P0 LDG.E.EL R15, desc[UR4][R8.64] ;  /* 0x00000004080f8981 */ /* 0x000962000c2e1900 */
[----:B0-2---:R-:W-:-:S03]  /*0180*/  IMAD.WIDE R10, R0, 0x4, R12 ;  /* 0x00000004000a7825 */ /* 0x005fc600078e020c */
[----:B------:R0:W5:Y:S01]  /*0190*/  @!P0 LDG.E R2, desc[UR4][R6.64] ;  /* 0x0000000406028981 */ /* 0x000162000c1e1900 */
[----:B-1----:R-:W-:-:S03]  /*01a0*/  IMAD.WIDE R4, R0, 0x4, R4 ;  /* 0x0000000400047825 */ /* 0x002fc600078e0204 */
[----:B------:R-:W2:Y:S04]  /*01b0*/  @!P0 LDG.E.EL R16, desc[UR4][R10.64] ;  /* 0x000000040a108981 */ /* 0x000ea8000c2e1900 */
[----:B------:R-:W2:Y:S01]  /*01c0*/  @!P0 LDG.E.EL R17, desc[UR4][R4.64] ;  /* 0x0000000404118981 */ /* 0x000ea2000c2e1900 */
[----:B----4-:R-:W-:Y:S01]  /*01d0*/  MOV R9, 0x3e800000 ;  /* 0x3e80000000097802 */ /* 0x010fe20000000f00 */
[----:B0-----:R-:W0:Y:S01]  /*01e0*/  LDC.64 R6, c[0x0][0x238] ;  /* 0x00008e00ff067b82 */ /* 0x001e220000000a00 */
[----:B------:R-:W-:Y:S02]  /*01f0*/  IMAD R3, R3, 0x1e4, R0 ;  /* 0x000001e403037824 */ /* 0x000fe400078e0200 */
[----:B---3--:R-:W-:-:S04]  /*0200*/  FADD R14, R14, 0.0010000000474974513054 ;  /* 0x3a83126f0e0e7421 */ /* 0x008fc80000000000 */
[----:B------:R-:W1:Y:S02]  /*0210*/  MUFU.SQRT R12, R14 ;  /* 0x0000000e000c7308 */ /* 0x000e640000002000 */
[C---:B-1----:R-:W-:Y:S02]  /*0220*/  FSETP.GT.AND P1, PT, R12.reuse, 8.50705917302346158658e+37, PT ;  /* 0x7e8000000c00780b */ /* 0x042fe40003f24000 */
[----:B------:R-:W-:-:S11]  /*0230*/  FSETP.GEU.AND P2, PT, R12, 1.175494350822287508e-38, PT ;  /* 0x008000000c00780b */ /* 0x000fd60003f4e000 */
[----:B------:R-:W-:-:S04]  /*0240*/  @P1 FMUL R12, R12, 0.25 ;  /* 0x3e8000000c0c1820 */ /* 0x000fc80000400000 */
[----:B------:R-:W-:-:S06]  /*0250*/  @!P2 FMUL R12, R12, 16777216 ;  /* 0x4b8000000c0ca820 */ /* 0x000fcc0000400000 */
[----:B------:R-:W1:Y:S01]  /*0260*/  MUFU.RCP R12, R12 ;  /* 0x0000000c000c7308 */ /* 0x000e620000001000 */
[----:B------:R-:W-:Y:S01]  /*0270*/  FSEL R9, R9, 1, P1 ;  /* 0x3f80000009097808 */ /* 0x000fe20000800000 */
[----:B-----5:R-:W-:-:S04]  /*0280*/  FADD R2, -R15, R2 ;  /* 0x000000020f027221 */ /* 0x020fc80000000100 */
[----:B------:R-:W-:-:S04]  /*0290*/  @!P2 FMUL R9, R9, 16777216 ;  /* 0x4b8000000909a820 */ /* 0x000fc80000400000 */
[----:B-1----:R-:W-:-:S04]  /*02a0*/  FMUL R9, R12, R9 ;  /* 0x000000090c097220 */ /* 0x002fc80000400000 */
[----:B------:R-:W-:-:S04]  /*02b0*/  FMUL R2, R2, R9 ;  /* 0x0000000902027220 */ /* 0x000fc80000400000 */
[----:B--2---:R-:W-:Y:S01]  /*02c0*/  FFMA R16, R2, R16, R17 ;  /* 0x0000001002107223 */ /* 0x004fe20000000011 */
[----:B0-----:R-:W-:-:S04]  /*02d0*/  IMAD.WIDE R2, R3, 0x4, R6 ;  /* 0x0000000403027825 */ /* 0x001fc800078e0206 */
[----:B------:R-:W-:-:S04]  /*02e0*/  FSETP.GEU.AND P1, PT, R16, RZ, PT ;  /* 0x000000ff1000720b */ /* 0x000fc80003f2e000 */
[----:B------:R-:W-:Y:S01]  /*02f0*/  FSEL R5, R16, RZ, P1 ;  /* 0x000000ff10057208 */ /* 0x000fe20000800000 */
[----:B------:R-:W-:Y:S08]  /*0300*/  @P0 EXIT ;  /* 0x000000000000094d */ /* 0x000ff00003800000 */
[----:B------:R-:W-:Y:S01]  /*0310*/  STG.E desc[UR4][R2.64], R5 ;  /* 0x0000000502007986 */ /* 0x000fe2000c101904 */
[----:B------:R-:W-:Y:S05]  /*0320*/  EXIT ;  /* 0x000000000000794d */ /* 0x000fea0003800000 */
.L_x_0:
[----:B------:R-:W-:-:S00]  /*0330*/  BRA `(.L_x_0) ;  /* 0xfffffffc00fc7947 */ /* 0x000fc0000383ffff */
[----:B------:R-:W-:-:S00]  /*0340*/  NOP ;  /* 0x0000000000007918 */ /* 0x000fc00000000000 */
        /* <DEDUP_REMOVED lines=11> */
.L_x_1:


//--------------------- .nv.global.init           --------------------------
	.section	.nv.global.init,"aw",@progbits
.nv.global.init:
	.type		_$_str,@object
	.size		_$_str,(_$_str_$_2 - _$_str)
_$_str:
        /*0000*/ 	.byte	0x5f, 0x5f, 0x43, 0x55, 0x44, 0x41, 0x5f, 0x46, 0x54, 0x5a, 0x00
	.type		_$_str_$_2,@object
	.size		_$_str_$_2,(.L_1 - _$_str_$_2)
_$_str_$_2:
        /*000b*/ 	.byte	0x5f, 0x5f, 0x43, 0x55, 0x44, 0x41, 0x5f, 0x50, 0x52, 0x45, 0x43, 0x5f, 0x53, 0x51, 0x52, 0x54
        /*001b*/ 	.byte	0x00
.L_1:


//--------------------- .nv.constant0.triton_poi_fused__native_batch_norm_legit_no_training_relu_7 --------------------------
	.section	.nv.constant0.triton_poi_fused__native_batch_norm_legit_no_training_relu_7,"a",@progbits
	.sectionflags	@""
	.align	4
.nv.constant0.triton_poi_fused__native_batch_norm_legit_no_training_relu_7:
	.zero		580
